//
// Generated by NVIDIA NVVM Compiler
//
// Compiler Build ID: CL-36424714
// Cuda compilation tools, release 13.0, V13.0.88
// Based on NVVM 20.0.0
//

.version 9.0
.target sm_100
.address_size 64

	// .globl	_Z8cal_cudaPiiiiiiiii

.visible .entry _Z8cal_cudaPiiiiiiiii(
	.param .u64 .ptr .align 1 _Z8cal_cudaPiiiiiiiii_param_0,
	.param .u32 _Z8cal_cudaPiiiiiiiii_param_1,
	.param .u32 _Z8cal_cudaPiiiiiiiii_param_2,
	.param .u32 _Z8cal_cudaPiiiiiiiii_param_3,
	.param .u32 _Z8cal_cudaPiiiiiiiii_param_4,
	.param .u32 _Z8cal_cudaPiiiiiiiii_param_5,
	.param .u32 _Z8cal_cudaPiiiiiiiii_param_6,
	.param .u32 _Z8cal_cudaPiiiiiiiii_param_7,
	.param .u32 _Z8cal_cudaPiiiiiiiii_param_8
)
{
	.reg .pred 	%p<15>;
	.reg .b32 	%r<54>;
	.reg .b64 	%rd<9>;

	ld.param.u64 	%rd4, [_Z8cal_cudaPiiiiiiiii_param_0];
	ld.param.u32 	%r29, [_Z8cal_cudaPiiiiiiiii_param_1];
	ld.param.u32 	%r30, [_Z8cal_cudaPiiiiiiiii_param_3];
	ld.param.u32 	%r31, [_Z8cal_cudaPiiiiiiiii_param_4];
	ld.param.u32 	%r47, [_Z8cal_cudaPiiiiiiiii_param_5];
	ld.param.u32 	%r33, [_Z8cal_cudaPiiiiiiiii_param_6];
	ld.param.u32 	%r34, [_Z8cal_cudaPiiiiiiiii_param_7];
	ld.param.u32 	%r35, [_Z8cal_cudaPiiiiiiiii_param_8];
	cvta.to.global.u64 	%rd1, %rd4;
	setp.lt.s32 	%p2, %r35, 1;
	@%p2 bra 	$L__BB0_17;
	mul.lo.s32 	%r1, %r31, %r30;
	add.s32 	%r36, %r1, %r30;
	setp.gt.s32 	%p3, %r30, 0;
	setp.lt.s32 	%p4, %r1, %r29;
	and.pred  	%p1, %p3, %p4;
	mov.u32 	%r2, %tid.y;
	mov.u32 	%r3, %ntid.y;
	mov.u32 	%r4, %ntid.x;
	min.s32 	%r5, %r36, %r29;
	add.s32 	%r6, %r34, %r33;
	add.s32 	%r7, %r35, %r47;
	not.pred 	%p6, %p1;
$L__BB0_2:
	setp.lt.s32 	%p5, %r34, 1;
	@%p5 bra 	$L__BB0_16;
	mul.lo.s32 	%r37, %r47, %r30;
	add.s32 	%r38, %r37, %r30;
	min.s32 	%r9, %r38, %r29;
	mov.u32 	%r39, %tid.x;
	add.s32 	%r10, %r37, %r39;
	mov.u32 	%r48, %r33;
$L__BB0_4:
	@%p6 bra 	$L__BB0_15;
	mul.lo.s32 	%r40, %r48, %r30;
	add.s32 	%r41, %r40, %r30;
	min.s32 	%r12, %r41, %r29;
	add.s32 	%r13, %r40, %r2;
	mov.u32 	%r49, %r1;
$L__BB0_6:
	setp.ge.s32 	%p7, %r10, %r9;
	@%p7 bra 	$L__BB0_14;
	mad.lo.s32 	%r15, %r49, %r29, %r13;
	mov.u32 	%r50, %r10;
$L__BB0_8:
	setp.ge.s32 	%p8, %r13, %r12;
	@%p8 bra 	$L__BB0_13;
	mul.lo.s32 	%r42, %r50, %r29;
	add.s32 	%r43, %r42, %r49;
	mul.wide.s32 	%rd5, %r43, 4;
	add.s64 	%rd2, %rd1, %rd5;
	add.s32 	%r52, %r13, %r42;
	mov.u32 	%r51, %r15;
	mov.u32 	%r53, %r13;
$L__BB0_10:
	ld.global.u32 	%r44, [%rd2];
	mul.wide.s32 	%rd6, %r51, 4;
	add.s64 	%rd7, %rd1, %rd6;
	ld.global.u32 	%r45, [%rd7];
	add.s32 	%r21, %r45, %r44;
	mul.wide.s32 	%rd8, %r52, 4;
	add.s64 	%rd3, %rd1, %rd8;
	ld.global.u32 	%r46, [%rd3];
	setp.ge.s32 	%p9, %r21, %r46;
	@%p9 bra 	$L__BB0_12;
	st.global.u32 	[%rd3], %r21;
$L__BB0_12:
	add.s32 	%r53, %r53, %r3;
	add.s32 	%r52, %r52, %r3;
	add.s32 	%r51, %r51, %r3;
	setp.lt.s32 	%p10, %r53, %r12;
	@%p10 bra 	$L__BB0_10;
$L__BB0_13:
	add.s32 	%r50, %r50, %r4;
	setp.lt.s32 	%p11, %r50, %r9;
	@%p11 bra 	$L__BB0_8;
$L__BB0_14:
	bar.sync 	0;
	add.s32 	%r49, %r49, 1;
	setp.lt.s32 	%p12, %r49, %r5;
	@%p12 bra 	$L__BB0_6;
$L__BB0_15:
	add.s32 	%r48, %r48, 1;
	setp.lt.s32 	%p13, %r48, %r6;
	@%p13 bra 	$L__BB0_4;
$L__BB0_16:
	add.s32 	%r47, %r47, 1;
	setp.lt.s32 	%p14, %r47, %r7;
	@%p14 bra 	$L__BB0_2;
$L__BB0_17:
	ret;

}


// ===== COMPILED SASS (sm_100) =====

	.target	sm_100

	.elftype	@"ET_EXEC"


//--------------------- .note.nv.tkinfo           --------------------------
	.section	.note.nv.tkinfo,"",@"SHT_NOTE"
	.sectionflags	@"SHF_NOTE_NV_TKINFO"
	.tkinfo
        /*0018*/ 	.word	0x00000002
        /*0030*/ 	.string	""
        /*0030*/ 	.string	"ptxas"
        /*0030*/ 	.string	"Cuda compilation tools, release 13.0, V13.0.88"
        /*0030*/ 	.string	"Build cuda_13.0.r13.0/compiler.36424714_0"
        /*0030*/ 	.string	"-arch sm_100 -m 64 "



//--------------------- .note.nv.cuinfo           --------------------------
	.section	.note.nv.cuinfo,"",@"SHT_NOTE"
	.sectionflags	@"SHF_NOTE_NV_CUINFO"
        /*0018*/ 	.short	0x0002
        /*001a*/ 	.short	0x0064
        /*001c*/ 	.short	0x0082
	.zero		2


//--------------------- .nv.info                  --------------------------
	.section	.nv.info,"",@"SHT_CUDA_INFO"
	.align	4


	//----- nvinfo : EIATTR_REGCOUNT
	.align		4
        /*0000*/ 	.byte	0x04, 0x2f
        /*0002*/ 	.short	(.L_1 - .L_0)
	.align		4
.L_0:
        /*0004*/ 	.word	index@(_Z8cal_cudaPiiiiiiiii)
        /*0008*/ 	.word	0x0000001e


	//----- nvinfo : EIATTR_FRAME_SIZE
	.align		4
.L_1:
        /*000c*/ 	.byte	0x04, 0x11
        /*000e*/ 	.short	(.L_3 - .L_2)
	.align		4
.L_2:
        /*0010*/ 	.word	index@(_Z8cal_cudaPiiiiiiiii)
        /*0014*/ 	.word	0x00000000


	//----- nvinfo : EIATTR_MIN_STACK_SIZE
	.align		4
.L_3:
        /*0018*/ 	.byte	0x04, 0x12
        /*001a*/ 	.short	(.L_5 - .L_4)
	.align		4
.L_4:
        /*001c*/ 	.word	index@(_Z8cal_cudaPiiiiiiiii)
        /*0020*/ 	.word	0x00000000
.L_5:


//--------------------- .nv.compat                --------------------------
	.section	.nv.compat,"",@"SHT_CUDA_COMPAT_INFO"
	.align	4
        /*0000*/ 	.byte	0x02, 0x09, 0x00, 0x00, 0x02, 0x02, 0x01, 0x00, 0x02, 0x05, 0x05, 0x00, 0x03, 0x07, 0x01, 0x01
        /*0010*/ 	.byte	0x02, 0x03, 0x00, 0x00, 0x02, 0x06, 0x01, 0x00, 0x04, 0x0b, 0x08, 0x00, 0x09, 0x00, 0x00, 0x00
        /*0020*/ 	.byte	0x00, 0x00, 0x00, 0x00


//--------------------- .nv.info._Z8cal_cudaPiiiiiiiii --------------------------
	.section	.nv.info._Z8cal_cudaPiiiiiiiii,"",@"SHT_CUDA_INFO"
	.sectionflags	@""
	.align	4


	//----- nvinfo : EIATTR_CUDA_API_VERSION
	.align		4
        /*0000*/ 	.byte	0x04, 0x37
        /*0002*/ 	.short	(.L_7 - .L_6)
.L_6:
        /*0004*/ 	.word	0x00000082


	//----- nvinfo : EIATTR_KPARAM_INFO
	.align		4
.L_7:
        /*0008*/ 	.byte	0x04, 0x17
        /*000a*/ 	.short	(.L_9 - .L_8)
.L_8:
        /*000c*/ 	.word	0x00000000
        /*0010*/ 	.short	0x0008
        /*0012*/ 	.short	0x0024
        /*0014*/ 	.byte	0x00, 0xf0, 0x11, 0x00


	//----- nvinfo : EIATTR_KPARAM_INFO
	.align		4
.L_9:
        /*0018*/ 	.byte	0x04, 0x17
        /*001a*/ 	.short	(.L_11 - .L_10)
.L_10:
        /*001c*/ 	.word	0x00000000
        /*0020*/ 	.short	0x0007
        /*0022*/ 	.short	0x0020
        /*0024*/ 	.byte	0x00, 0xf0, 0x11, 0x00


	//----- nvinfo : EIATTR_KPARAM_INFO
	.align		4
.L_11:
        /*0028*/ 	.byte	0x04, 0x17
        /*002a*/ 	.short	(.L_13 - .L_12)
.L_12:
        /*002c*/ 	.word	0x00000000
        /*0030*/ 	.short	0x0006
        /*0032*/ 	.short	0x001c
        /*0034*/ 	.byte	0x00, 0xf0, 0x11, 0x00


	//----- nvinfo : EIATTR_KPARAM_INFO
	.align		4
.L_13:
        /*0038*/ 	.byte	0x04, 0x17
        /*003a*/ 	.short	(.L_15 - .L_14)
.L_14:
        /*003c*/ 	.word	0x00000000
        /*0040*/ 	.short	0x0005
        /*0042*/ 	.short	0x0018
        /*0044*/ 	.byte	0x00, 0xf0, 0x11, 0x00


	//----- nvinfo : EIATTR_KPARAM_INFO
	.align		4
.L_15:
        /*0048*/ 	.byte	0x04, 0x17
        /*004a*/ 	.short	(.L_17 - .L_16)
.L_16:
        /*004c*/ 	.word	0x00000000
        /*0050*/ 	.short	0x0004
        /*0052*/ 	.short	0x0014
        /*0054*/ 	.byte	0x00, 0xf0, 0x11, 0x00


	//----- nvinfo : EIATTR_KPARAM_INFO
	.align		4
.L_17:
        /*0058*/ 	.byte	0x04, 0x17
        /*005a*/ 	.short	(.L_19 - .L_18)
.L_18:
        /*005c*/ 	.word	0x00000000
        /*0060*/ 	.short	0x0003
        /*0062*/ 	.short	0x0010
        /*0064*/ 	.byte	0x00, 0xf0, 0x11, 0x00


	//----- nvinfo : EIATTR_KPARAM_INFO
	.align		4
.L_19:
        /*0068*/ 	.byte	0x04, 0x17
        /*006a*/ 	.short	(.L_21 - .L_20)
.L_20:
        /*006c*/ 	.word	0x00000000
        /*0070*/ 	.short	0x0002
        /*0072*/ 	.short	0x000c
        /*0074*/ 	.byte	0x00, 0xf0, 0x11, 0x00


	//----- nvinfo : EIATTR_KPARAM_INFO
	.align		4
.L_21:
        /*0078*/ 	.byte	0x04, 0x17
        /*007a*/ 	.short	(.L_23 - .L_22)
.L_22:
        /*007c*/ 	.word	0x00000000
        /*0080*/ 	.short	0x0001
        /*0082*/ 	.short	0x0008
        /*0084*/ 	.byte	0x00, 0xf0, 0x11, 0x00


	//----- nvinfo : EIATTR_KPARAM_INFO
	.align		4
.L_23:
        /*0088*/ 	.byte	0x04, 0x17
        /*008a*/ 	.short	(.L_25 - .L_24)
.L_24:
        /*008c*/ 	.word	0x00000000
        /*0090*/ 	.short	0x0000
        /*0092*/ 	.short	0x0000
        /*0094*/ 	.byte	0x00, 0xf5, 0x21, 0x00


	//----- nvinfo : EIATTR_SPARSE_MMA_MASK
	.align		4
.L_25:
        /*0098*/ 	.byte	0x03, 0x50
        /*009a*/ 	.short	0x0000


	//----- nvinfo : EIATTR_MAXREG_COUNT
	.align		4
        /*009c*/ 	.byte	0x03, 0x1b
        /*009e*/ 	.short	0x00ff


	//----- nvinfo : EIATTR_NUM_BARRIERS
	.align		4
        /*00a0*/ 	.byte	0x02, 0x4c
        /*00a2*/ 	.byte	0x01
	.zero		1


	//----- nvinfo : EIATTR_MERCURY_ISA_VERSION
	.align		4
        /*00a4*/ 	.byte	0x03, 0x5f
        /*00a6*/ 	.short	0x0101


	//----- nvinfo : EIATTR_VRC_CTA_INIT_COUNT
	.align		4
        /*00a8*/ 	.byte	0x02, 0x4a
	.zero		1
	.zero		1


	//----- nvinfo : EIATTR_EXIT_INSTR_OFFSETS
	.align		4
        /*00ac*/ 	.byte	0x04, 0x1c
        /*00ae*/ 	.short	(.L_27 - .L_26)


	//   ....[0]....
.L_26:
        /*00b0*/ 	.word	0x00000030


	//   ....[1]....
        /*00b4*/ 	.word	0x00000510


	//----- nvinfo : EIATTR_CRS_STACK_SIZE
	.align		4
.L_27:
        /*00b8*/ 	.byte	0x04, 0x1e
        /*00ba*/ 	.short	(.L_29 - .L_28)
.L_28:
        /*00bc*/ 	.word	0x00000000


	//----- nvinfo : EIATTR_CBANK_PARAM_SIZE
	.align		4
.L_29:
        /*00c0*/ 	.byte	0x03, 0x19
        /*00c2*/ 	.short	0x0028


	//----- nvinfo : EIATTR_PARAM_CBANK
	.align		4
        /*00c4*/ 	.byte	0x04, 0x0a
        /*00c6*/ 	.short	(.L_31 - .L_30)
	.align		4
.L_30:
        /*00c8*/ 	.word	index@(.nv.constant0._Z8cal_cudaPiiiiiiiii)
        /*00cc*/ 	.short	0x0380
        /*00ce*/ 	.short	0x0028


	//----- nvinfo : EIATTR_SW_WAR
	.align		4
.L_31:
        /*00d0*/ 	.byte	0x04, 0x36
        /*00d2*/ 	.short	(.L_33 - .L_32)
.L_32:
        /*00d4*/ 	.word	0x00000008
.L_33:


//--------------------- .nv.callgraph             --------------------------
	.section	.nv.callgraph,"",@"SHT_CUDA_CALLGRAPH"
	.align	4
	.sectionentsize	8
	.align		4
        /*0000*/ 	.word	0x00000000
	.align		4
        /*0004*/ 	.word	0xffffffff
	.align		4
        /*0008*/ 	.word	0x00000000
	.align		4
        /*000c*/ 	.word	0xfffffffe
	.align		4
        /*0010*/ 	.word	0x00000000
	.align		4
        /*0014*/ 	.word	0xfffffffd
	.align		4
        /*0018*/ 	.word	0x00000000
	.align		4
        /*001c*/ 	.word	0xfffffffc


//--------------------- .text._Z8cal_cudaPiiiiiiiii --------------------------
	.section	.text._Z8cal_cudaPiiiiiiiii,"ax",@progbits
	.align	128
        .global         _Z8cal_cudaPiiiiiiiii
        .type           _Z8cal_cudaPiiiiiiiii,@function
        .size           _Z8cal_cudaPiiiiiiiii,(.L_x_12 - _Z8cal_cudaPiiiiiiiii)
        .other          _Z8cal_cudaPiiiiiiiii,@"STO_CUDA_ENTRY STV_DEFAULT"
_Z8cal_cudaPiiiiiiiii:
.text._Z8cal_cudaPiiiiiiiii:
[----:B------:R-:W-:Y:S08]  /*0000*/  LDC R1, c[0x0][0x37c] ;  /* 0x0000df00ff017b82 */ /* 0x000ff00000000800 */
[----:B------:R-:W0:Y:S02]  /*0010*/  LDC R3, c[0x0][0x3a4] ;  /* 0x0000e900ff037b82 */ /* 0x000e240000000800 */
[----:B0-----:R-:W-:-:S13]  /*0020*/  ISETP.GE.AND P0, PT, R3, 0x1, PT ;  /* 0x000000010300780c */ /* 0x001fda0003f06270 */
[----:B------:R-:W-:Y:S05]  /*0030*/  @!P0 EXIT ;  /* 0x000000000000894d */ /* 0x000fea0003800000 */
[----:B------:R-:W0:Y:S01]  /*0040*/  LDC.64 R4, c[0x0][0x390] ;  /* 0x0000e400ff047b82 */ /* 0x000e220000000a00 */
[----:B------:R-:W1:Y:S01]  /*0050*/  LDCU UR5, c[0x0][0x388] ;  /* 0x00007100ff0577ac */ /* 0x000e620008000800 */
[----:B------:R-:W2:Y:S01]  /*0060*/  S2R R0, SR_TID.Y ;  /* 0x0000000000007919 */ /* 0x000ea20000002200 */
[----:B------:R-:W3:Y:S05]  /*0070*/  LDCU UR10, c[0x0][0x3a0] ;  /* 0x00007400ff0a77ac */ /* 0x000eea0008000800 */
[----:B------:R-:W4:Y:S01]  /*0080*/  LDC.64 R6, c[0x0][0x398] ;  /* 0x0000e600ff067b82 */ /* 0x000f220000000a00 */
[----:B------:R-:W0:Y:S01]  /*0090*/  LDCU UR6, c[0x0][0x364] ;  /* 0x00006c80ff0677ac */ /* 0x000e220008000800 */
[----:B------:R-:W0:Y:S01]  /*00a0*/  LDCU UR4, c[0x0][0x398] ;  /* 0x00007300ff0477ac */ /* 0x000e220008000800 */
[----:B------:R-:W0:Y:S01]  /*00b0*/  LDCU.64 UR8, c[0x0][0x358] ;  /* 0x00006b00ff0877ac */ /* 0x000e220008000a00 */
[----:B------:R-:W0:Y:S02]  /*00c0*/  LDCU UR7, c[0x0][0x360] ;  /* 0x00006c00ff0777ac */ /* 0x000e240008000800 */
[----:B0-----:R-:W-:-:S05]  /*00d0*/  IMAD R11, R5, R4, RZ ;  /* 0x00000004050b7224 */ /* 0x001fca00078e02ff */
[C---:B-1----:R-:W-:Y:S02]  /*00e0*/  ISETP.GE.AND P0, PT, R11.reuse, UR5, PT ;  /* 0x000000050b007c0c */ /* 0x042fe4000bf06270 */
[----:B------:R-:W-:Y:S01]  /*00f0*/  VIADDMNMX R13, R11, R4, UR5, PT ;  /* 0x000000050b0d7e46 */ /* 0x000fe2000b800104 */
[----:B----4-:R-:W-:Y:S01]  /*0100*/  IMAD.IADD R10, R3, 0x1, R6 ;  /* 0x00000001030a7824 */ /* 0x010fe200078e0206 */
[----:B------:R-:W-:Y:S01]  /*0110*/  ISETP.GT.AND P0, PT, R4, RZ, !P0 ;  /* 0x000000ff0400720c */ /* 0x000fe20004704270 */
[----:B--23--:R-:W-:-:S12]  /*0120*/  VIADD R12, R7, UR10 ;  /* 0x0000000a070c7c36 */ /* 0x00cfd80008000000 */
.L_x_10:
[----:B------:R-:W0:Y:S02]  /*0130*/  LDCU UR5, c[0x0][0x3a0] ;  /* 0x00007400ff0577ac */ /* 0x000e240008000800 */
[----:B0-----:R-:W-:-:S09]  /*0140*/  UISETP.GE.AND UP0, UPT, UR5, 0x1, UPT ;  /* 0x000000010500788c */ /* 0x001fd2000bf06270 */
[----:B------:R-:W-:Y:S05]  /*0150*/  BRA.U !UP0, `(.L_x_0) ;  /* 0x0000000108e07547 */ /* 0x000fea000b800000 */
[----:B------:R-:W0:Y:S01]  /*0160*/  S2R R14, SR_TID.X ;  /* 0x00000000000e7919 */ /* 0x000e220000002100 */
[----:B------:R-:W1:Y:S01]  /*0170*/  LDC R3, c[0x0][0x390] ;  /* 0x0000e400ff037b82 */ /* 0x000e620000000800 */
[----:B------:R-:W2:Y:S01]  /*0180*/  LDCU UR10, c[0x0][0x388] ;  /* 0x00007100ff0a77ac */ /* 0x000ea20008000800 */
[----:B------:R-:W3:Y:S01]  /*0190*/  LDCU UR5, c[0x0][0x39c] ;  /* 0x00007380ff0577ac */ /* 0x000ee20008000800 */
[----:B-1----:R-:W-:-:S05]  /*01a0*/  IMAD R15, R3, UR4, R3 ;  /* 0x00000004030f7c24 */ /* 0x002fca000f8e0203 */
[----:B--2---:R-:W-:Y:S01]  /*01b0*/  VIMNMX R15, PT, PT, R15, UR10, PT ;  /* 0x0000000a0f0f7c48 */ /* 0x004fe2000bfe0100 */
[----:B0--3--:R-:W-:-:S07]  /*01c0*/  IMAD R14, R3, UR4, R14 ;  /* 0x00000004030e7c24 */ /* 0x009fce000f8e020e */
.L_x_9:
[----:B------:R-:W-:Y:S05]  /*01d0*/  @!P0 BRA `(.L_x_1) ;  /* 0x0000000000b48947 */ /* 0x000fea0003800000 */
[----:B------:R-:W0:Y:S01]  /*01e0*/  LDC R17, c[0x0][0x390] ;  /* 0x0000e400ff117b82 */ /* 0x000e220000000800 */
[----:B------:R-:W1:Y:S01]  /*01f0*/  LDCU UR10, c[0x0][0x388] ;  /* 0x00007100ff0a77ac */ /* 0x000e620008000800 */
[----:B------:R-:W-:Y:S01]  /*0200*/  MOV R16, R11 ;  /* 0x0000000b00107202 */ /* 0x000fe20000000f00 */
[C---:B0-----:R-:W-:Y:S02]  /*0210*/  IMAD R18, R17.reuse, UR5, R17 ;  /* 0x0000000511127c24 */ /* 0x041fe4000f8e0211 */
[----:B------:R-:W-:-:S03]  /*0220*/  IMAD R17, R17, UR5, R0 ;  /* 0x0000000511117c24 */ /* 0x000fc6000f8e0200 */
[----:B-1----:R-:W-:-:S07]  /*0230*/  VIMNMX R18, PT, PT, R18, UR10, PT ;  /* 0x0000000a12127c48 */ /* 0x002fce000bfe0100 */
.L_x_8:
[----:B------:R-:W-:Y:S01]  /*0240*/  ISETP.GE.AND P1, PT, R14, R15, PT ;  /* 0x0000000f0e00720c */ /* 0x000fe20003f26270 */
[----:B------:R-:W-:-:S12]  /*0250*/  BSSY.RECONVERGENT B0, `(.L_x_2) ;  /* 0x0000021000007945 */ /* 0x000fd80003800200 */
[----:B------:R-:W-:Y:S05]  /*0260*/  @P1 BRA `(.L_x_3) ;  /* 0x00000000007c1947 */ /* 0x000fea0003800000 */
[----:B------:R-:W0:Y:S01]  /*0270*/  LDCU UR10, c[0x0][0x388] ;  /* 0x00007100ff0a77ac */ /* 0x000e220008000800 */
[----:B------:R-:W-:Y:S02]  /*0280*/  IMAD.MOV.U32 R20, RZ, RZ, R14 ;  /* 0x000000ffff147224 */ /* 0x000fe400078e000e */
[----:B0-----:R-:W-:-:S07]  /*0290*/  IMAD R19, R16, UR10, R17 ;  /* 0x0000000a10137c24 */ /* 0x001fce000f8e0211 */
.L_x_7:
[----:B------:R-:W-:Y:S01]  /*02a0*/  ISETP.GE.AND P1, PT, R17, R18, PT ;  /* 0x000000121100720c */ /* 0x000fe20003f26270 */
[----:B------:R-:W-:-:S12]  /*02b0*/  BSSY.RECONVERGENT B1, `(.L_x_4) ;  /* 0x0000017000017945 */ /* 0x000fd80003800200 */
[----:B------:R-:W-:Y:S05]  /*02c0*/  @P1 BRA `(.L_x_5) ;  /* 0x0000000000541947 */ /* 0x000fea0003800000 */
[----:B------:R-:W0:Y:S01]  /*02d0*/  LDC.64 R4, c[0x0][0x380] ;  /* 0x0000e000ff047b82 */ /* 0x000e220000000a00 */
[----:B------:R-:W1:Y:S01]  /*02e0*/  LDCU UR10, c[0x0][0x388] ;  /* 0x00007100ff0a77ac */ /* 0x000e620008000800 */
[----:B------:R-:W-:Y:S01]  /*02f0*/  MOV R21, R19 ;  /* 0x0000001300157202 */ /* 0x000fe20000000f00 */
[----:B------:R-:W-:-:S05]  /*0300*/  IMAD.MOV.U32 R25, RZ, RZ, R17 ;  /* 0x000000ffff197224 */ /* 0x000fca00078e0011 */
[----:B------:R-:W2:Y:S01]  /*0310*/  LDC.64 R2, c[0x0][0x380] ;  /* 0x0000e000ff027b82 */ /* 0x000ea20000000a00 */
[C---:B-1----:R-:W-:Y:S02]  /*0320*/  IMAD R7, R20.reuse, UR10, R16 ;  /* 0x0000000a14077c24 */ /* 0x042fe4000f8e0210 */
[----:B------:R-:W-:Y:S02]  /*0330*/  IMAD R23, R20, UR10, R17 ;  /* 0x0000000a14177c24 */ /* 0x000fe4000f8e0211 */
[----:B0-----:R-:W-:-:S07]  /*0340*/  IMAD.WIDE R4, R7, 0x4, R4 ;  /* 0x0000000407047825 */ /* 0x001fce00078e0204 */
.L_x_6:
[--C-:B--2---:R-:W-:Y:S01]  /*0350*/  IMAD.WIDE R6, R21, 0x4, R2.reuse ;  /* 0x0000000415067825 */ /* 0x104fe200078e0202 */
[----:B------:R-:W2:Y:S03]  /*0360*/  LDG.E R22, desc[UR8][R4.64] ;  /* 0x0000000804167981 */ /* 0x000ea6000c1e1900 */
[----:B------:R-:W-:Y:S02]  /*0370*/  IMAD.WIDE R8, R23, 0x4, R2 ;  /* 0x0000000417087825 */ /* 0x000fe400078e0202 */
[----:B------:R-:W2:Y:S04]  /*0380*/  LDG.E R7, desc[UR8][R6.64] ;  /* 0x0000000806077981 */ /* 0x000ea8000c1e1900 */
[----:B------:R-:W3:Y:S01]  /*0390*/  LDG.E R24, desc[UR8][R8.64] ;  /* 0x0000000808187981 */ /* 0x000ee2000c1e1900 */
[----:B------:R-:W-:Y:S01]  /*03a0*/  VIADD R25, R25, UR6 ;  /* 0x0000000619197c36 */ /* 0x000fe20008000000 */
[----:B------:R-:W-:Y:S01]  /*03b0*/  IADD3 R23, PT, PT, R23, UR6, RZ ;  /* 0x0000000617177c10 */ /* 0x000fe2000fffe0ff */
[----:B------:R-:W-:Y:S01]  /*03c0*/  VIADD R21, R21, UR6 ;  /* 0x0000000615157c36 */ /* 0x000fe20008000000 */
[----:B--2---:R-:W-:-:S04]  /*03d0*/  IADD3 R27, PT, PT, R22, R7, RZ ;  /* 0x00000007161b7210 */ /* 0x004fc80007ffe0ff */
[----:B---3--:R-:W-:-:S13]  /*03e0*/  ISETP.GE.AND P1, PT, R27, R24, PT ;  /* 0x000000181b00720c */ /* 0x008fda0003f26270 */
[----:B------:R0:W-:Y:S01]  /*03f0*/  @!P1 STG.E desc[UR8][R8.64], R27 ;  /* 0x0000001b08009986 */ /* 0x0001e2000c101908 */
[----:B------:R-:W-:-:S13]  /*0400*/  ISETP.GE.AND P1, PT, R25, R18, PT ;  /* 0x000000121900720c */ /* 0x000fda0003f26270 */
[----:B0-----:R-:W-:Y:S05]  /*0410*/  @!P1 BRA `(.L_x_6) ;  /* 0xfffffffc00cc9947 */ /* 0x001fea000383ffff */
.L_x_5:
[----:B------:R-:W-:Y:S05]  /*0420*/  BSYNC.RECONVERGENT B1 ;  /* 0x0000000000017941 */ /* 0x000fea0003800200 */
.L_x_4:
[----:B------:R-:W-:-:S04]  /*0430*/  IADD3 R20, PT, PT, R20, UR7, RZ ;  /* 0x0000000714147c10 */ /* 0x000fc8000fffe0ff */
[----:B------:R-:W-:-:S13]  /*0440*/  ISETP.GE.AND P1, PT, R20, R15, PT ;  /* 0x0000000f1400720c */ /* 0x000fda0003f26270 */
[----:B------:R-:W-:Y:S05]  /*0450*/  @!P1 BRA `(.L_x_7) ;  /* 0xfffffffc00909947 */ /* 0x000fea000383ffff */
.L_x_3:
[----:B------:R-:W-:Y:S05]  /*0460*/  BSYNC.RECONVERGENT B0 ;  /* 0x0000000000007941 */ /* 0x000fea0003800200 */
.L_x_2:
[----:B------:R-:W-:Y:S01]  /*0470*/  VIADD R16, R16, 0x1 ;  /* 0x0000000110107836 */ /* 0x000fe20000000000 */
[----:B------:R-:W-:Y:S04]  /*0480*/  BAR.SYNC.DEFER_BLOCKING 0x0 ;  /* 0x0000000000007b1d */ /* 0x000fe80000010000 */
[----:B------:R-:W-:-:S13]  /*0490*/  ISETP.GE.AND P1, PT, R16, R13, PT ;  /* 0x0000000d1000720c */ /* 0x000fda0003f26270 */
[----:B------:R-:W-:Y:S05]  /*04a0*/  @!P1 BRA `(.L_x_8) ;  /* 0xfffffffc00649947 */ /* 0x000fea000383ffff */
.L_x_1:
[----:B------:R-:W-:-:S06]  /*04b0*/  UIADD3 UR5, UPT, UPT, UR5, 0x1, URZ ;  /* 0x0000000105057890 */ /* 0x000fcc000fffe0ff */
[----:B------:R-:W-:-:S13]  /*04c0*/  ISETP.LE.AND P1, PT, R12, UR5, PT ;  /* 0x000000050c007c0c */ /* 0x000fda000bf23270 */
[----:B------:R-:W-:Y:S05]  /*04d0*/  @!P1 BRA `(.L_x_9) ;  /* 0xfffffffc003c9947 */ /* 0x000fea000383ffff */
.L_x_0:
[----:B------:R-:W-:-:S06]  /*04e0*/  UIADD3 UR4, UPT, UPT, UR4, 0x1, URZ ;  /* 0x0000000104047890 */ /* 0x000fcc000fffe0ff */
[----:B------:R-:W-:-:S13]  /*04f0*/  ISETP.LE.AND P1, PT, R10, UR4, PT ;  /* 0x000000040a007c0c */ /* 0x000fda000bf23270 */
[----:B------:R-:W-:Y:S05]  /*0500*/  @!P1 BRA `(.L_x_10) ;  /* 0xfffffffc00089947 */ /* 0x000fea000383ffff */
[----:B------:R-:W-:Y:S05]  /*0510*/  EXIT ;  /* 0x000000000000794d */ /* 0x000fea0003800000 */
.L_x_11:
[----:B------:R-:W-:-:S00]  /*0520*/  BRA `(.L_x_11) ;  /* 0xfffffffc00fc7947 */ /* 0x000fc0000383ffff */
[----:B------:R-:W-:-:S00]  /*0530*/  NOP ;  /* 0x0000000000007918 */ /* 0x000fc00000000000 */
        /* <DEDUP_REMOVED lines=12> */
.L_x_12:


//--------------------- .nv.shared.reserved.0     --------------------------
	.section	.nv.shared.reserved.0,"aw",@nobits
	.weak		__nv_reservedSMEM_offset_0_alias
	.size		__nv_reservedSMEM_offset_0_alias, 0, 64
	.other		__nv_reservedSMEM_offset_0_alias,@"STO_CUDA_RESERVED_SHARED STV_DEFAULT"
__nv_reservedSMEM_offset_0_alias:
	.zero		0
	.zero		64


//--------------------- .nv.constant0._Z8cal_cudaPiiiiiiiii --------------------------
	.section	.nv.constant0._Z8cal_cudaPiiiiiiiii,"a",@progbits
	.sectionflags	@""
	.align	4
.nv.constant0._Z8cal_cudaPiiiiiiiii:
	.zero		936


//--------------------- SYMBOLS --------------------------

	.type		.nv.reservedSmem.offset0,@object
	.size		.nv.reservedSmem.offset0,0x4
